//
// Generated by NVIDIA NVVM Compiler
//
// Compiler Build ID: CL-36424714
// Cuda compilation tools, release 13.0, V13.0.88
// Based on NVVM 20.0.0
//

.version 9.0
.target sm_100
.address_size 64

	// .globl	_Z23matrix_transpose_kernelPKfPfii
// _ZZ23matrix_transpose_kernelPKfPfiiE4tile has been demoted

.visible .entry _Z23matrix_transpose_kernelPKfPfii(
	.param .u64 .ptr .align 1 _Z23matrix_transpose_kernelPKfPfii_param_0,
	.param .u64 .ptr .align 1 _Z23matrix_transpose_kernelPKfPfii_param_1,
	.param .u32 _Z23matrix_transpose_kernelPKfPfii_param_2,
	.param .u32 _Z23matrix_transpose_kernelPKfPfii_param_3
)
{
	.reg .pred 	%p<7>;
	.reg .b32 	%r<25>;
	.reg .b32 	%f<3>;
	.reg .b64 	%rd<9>;
	// demoted variable
	.shared .align 4 .b8 _ZZ23matrix_transpose_kernelPKfPfiiE4tile[1088];
	ld.param.u64 	%rd1, [_Z23matrix_transpose_kernelPKfPfii_param_0];
	ld.param.u64 	%rd2, [_Z23matrix_transpose_kernelPKfPfii_param_1];
	ld.param.u32 	%r11, [_Z23matrix_transpose_kernelPKfPfii_param_2];
	ld.param.u32 	%r10, [_Z23matrix_transpose_kernelPKfPfii_param_3];
	mov.u32 	%r12, %ctaid.x;
	shl.b32 	%r1, %r12, 4;
	mov.u32 	%r2, %tid.x;
	add.s32 	%r3, %r1, %r2;
	mov.u32 	%r13, %ctaid.y;
	shl.b32 	%r4, %r13, 4;
	mov.u32 	%r5, %tid.y;
	add.s32 	%r14, %r4, %r5;
	setp.ge.s32 	%p1, %r3, %r10;
	setp.ge.s32 	%p2, %r14, %r11;
	or.pred  	%p3, %p1, %p2;
	@%p3 bra 	$L__BB0_2;
	cvta.to.global.u64 	%rd3, %rd1;
	mad.lo.s32 	%r15, %r10, %r14, %r3;
	mul.wide.s32 	%rd4, %r15, 4;
	add.s64 	%rd5, %rd3, %rd4;
	ld.global.f32 	%f1, [%rd5];
	mov.u32 	%r16, _ZZ23matrix_transpose_kernelPKfPfiiE4tile;
	mad.lo.s32 	%r17, %r5, 68, %r16;
	shl.b32 	%r18, %r2, 2;
	add.s32 	%r19, %r17, %r18;
	st.shared.f32 	[%r19], %f1;
$L__BB0_2:
	bar.sync 	0;
	add.s32 	%r7, %r4, %r2;
	add.s32 	%r8, %r1, %r5;
	setp.ge.s32 	%p4, %r7, %r11;
	setp.ge.s32 	%p5, %r8, %r10;
	or.pred  	%p6, %p4, %p5;
	@%p6 bra 	$L__BB0_4;
	mov.u32 	%r20, _ZZ23matrix_transpose_kernelPKfPfiiE4tile;
	mad.lo.s32 	%r21, %r2, 68, %r20;
	shl.b32 	%r22, %r5, 2;
	add.s32 	%r23, %r21, %r22;
	ld.shared.f32 	%f2, [%r23];
	mad.lo.s32 	%r24, %r11, %r8, %r7;
	cvta.to.global.u64 	%rd6, %rd2;
	mul.wide.s32 	%rd7, %r24, 4;
	add.s64 	%rd8, %rd6, %rd7;
	st.global.f32 	[%rd8], %f2;
$L__BB0_4:
	ret;

}


// ===== COMPILED SASS (sm_100) =====

	.target	sm_100

	.elftype	@"ET_EXEC"


//--------------------- .note.nv.tkinfo           --------------------------
	.section	.note.nv.tkinfo,"",@"SHT_NOTE"
	.sectionflags	@"SHF_NOTE_NV_TKINFO"
	.tkinfo
        /*0018*/ 	.word	0x00000002
        /*0030*/ 	.string	""
        /*0030*/ 	.string	"ptxas"
        /*0030*/ 	.string	"Cuda compilation tools, release 13.0, V13.0.88"
        /*0030*/ 	.string	"Build cuda_13.0.r13.0/compiler.36424714_0"
        /*0030*/ 	.string	"-arch sm_100 -m 64 "



//--------------------- .note.nv.cuinfo           --------------------------
	.section	.note.nv.cuinfo,"",@"SHT_NOTE"
	.sectionflags	@"SHF_NOTE_NV_CUINFO"
        /*0018*/ 	.short	0x0002
        /*001a*/ 	.short	0x0064
        /*001c*/ 	.short	0x0082
	.zero		2


//--------------------- .nv.info                  --------------------------
	.section	.nv.info,"",@"SHT_CUDA_INFO"
	.align	4


	//----- nvinfo : EIATTR_REGCOUNT
	.align		4
        /*0000*/ 	.byte	0x04, 0x2f
        /*0002*/ 	.short	(.L_1 - .L_0)
	.align		4
.L_0:
        /*0004*/ 	.word	index@(_Z23matrix_transpose_kernelPKfPfii)
        /*0008*/ 	.word	0x0000000c


	//----- nvinfo : EIATTR_FRAME_SIZE
	.align		4
.L_1:
        /*000c*/ 	.byte	0x04, 0x11
        /*000e*/ 	.short	(.L_3 - .L_2)
	.align		4
.L_2:
        /*0010*/ 	.word	index@(_Z23matrix_transpose_kernelPKfPfii)
        /*0014*/ 	.word	0x00000000


	//----- nvinfo : EIATTR_MIN_STACK_SIZE
	.align		4
.L_3:
        /*0018*/ 	.byte	0x04, 0x12
        /*001a*/ 	.short	(.L_5 - .L_4)
	.align		4
.L_4:
        /*001c*/ 	.word	index@(_Z23matrix_transpose_kernelPKfPfii)
        /*0020*/ 	.word	0x00000000
.L_5:


//--------------------- .nv.compat                --------------------------
	.section	.nv.compat,"",@"SHT_CUDA_COMPAT_INFO"
	.align	4
        /*0000*/ 	.byte	0x02, 0x09, 0x00, 0x00, 0x02, 0x02, 0x01, 0x00, 0x02, 0x05, 0x05, 0x00, 0x03, 0x07, 0x01, 0x01
        /*0010*/ 	.byte	0x02, 0x03, 0x00, 0x00, 0x02, 0x06, 0x01, 0x00, 0x04, 0x0b, 0x08, 0x00, 0x09, 0x00, 0x00, 0x00
        /*0020*/ 	.byte	0x00, 0x00, 0x00, 0x00


//--------------------- .nv.info._Z23matrix_transpose_kernelPKfPfii --------------------------
	.section	.nv.info._Z23matrix_transpose_kernelPKfPfii,"",@"SHT_CUDA_INFO"
	.sectionflags	@""
	.align	4


	//----- nvinfo : EIATTR_CUDA_API_VERSION
	.align		4
        /*0000*/ 	.byte	0x04, 0x37
        /*0002*/ 	.short	(.L_7 - .L_6)
.L_6:
        /*0004*/ 	.word	0x00000082


	//----- nvinfo : EIATTR_KPARAM_INFO
	.align		4
.L_7:
        /*0008*/ 	.byte	0x04, 0x17
        /*000a*/ 	.short	(.L_9 - .L_8)
.L_8:
        /*000c*/ 	.word	0x00000000
        /*0010*/ 	.short	0x0003
        /*0012*/ 	.short	0x0014
        /*0014*/ 	.byte	0x00, 0xf0, 0x11, 0x00


	//----- nvinfo : EIATTR_KPARAM_INFO
	.align		4
.L_9:
        /*0018*/ 	.byte	0x04, 0x17
        /*001a*/ 	.short	(.L_11 - .L_10)
.L_10:
        /*001c*/ 	.word	0x00000000
        /*0020*/ 	.short	0x0002
        /*0022*/ 	.short	0x0010
        /*0024*/ 	.byte	0x00, 0xf0, 0x11, 0x00


	//----- nvinfo : EIATTR_KPARAM_INFO
	.align		4
.L_11:
        /*0028*/ 	.byte	0x04, 0x17
        /*002a*/ 	.short	(.L_13 - .L_12)
.L_12:
        /*002c*/ 	.word	0x00000000
        /*0030*/ 	.short	0x0001
        /*0032*/ 	.short	0x0008
        /*0034*/ 	.byte	0x00, 0xf5, 0x21, 0x00


	//----- nvinfo : EIATTR_KPARAM_INFO
	.align		4
.L_13:
        /*0038*/ 	.byte	0x04, 0x17
        /*003a*/ 	.short	(.L_15 - .L_14)
.L_14:
        /*003c*/ 	.word	0x00000000
        /*0040*/ 	.short	0x0000
        /*0042*/ 	.short	0x0000
        /*0044*/ 	.byte	0x00, 0xf5, 0x21, 0x00


	//----- nvinfo : EIATTR_SPARSE_MMA_MASK
	.align		4
.L_15:
        /*0048*/ 	.byte	0x03, 0x50
        /*004a*/ 	.short	0x0000


	//----- nvinfo : EIATTR_MAXREG_COUNT
	.align		4
        /*004c*/ 	.byte	0x03, 0x1b
        /*004e*/ 	.short	0x00ff


	//----- nvinfo : EIATTR_NUM_BARRIERS
	.align		4
        /*0050*/ 	.byte	0x02, 0x4c
        /*0052*/ 	.byte	0x01
	.zero		1


	//----- nvinfo : EIATTR_MERCURY_ISA_VERSION
	.align		4
        /*0054*/ 	.byte	0x03, 0x5f
        /*0056*/ 	.short	0x0101


	//----- nvinfo : EIATTR_VRC_CTA_INIT_COUNT
	.align		4
        /*0058*/ 	.byte	0x02, 0x4a
	.zero		1
	.zero		1


	//----- nvinfo : EIATTR_EXIT_INSTR_OFFSETS
	.align		4
        /*005c*/ 	.byte	0x04, 0x1c
        /*005e*/ 	.short	(.L_17 - .L_16)


	//   ....[0]....
.L_16:
        /*0060*/ 	.word	0x000001a0


	//   ....[1]....
        /*0064*/ 	.word	0x00000250


	//----- nvinfo : EIATTR_CBANK_PARAM_SIZE
	.align		4
.L_17:
        /*0068*/ 	.byte	0x03, 0x19
        /*006a*/ 	.short	0x0018


	//----- nvinfo : EIATTR_PARAM_CBANK
	.align		4
        /*006c*/ 	.byte	0x04, 0x0a
        /*006e*/ 	.short	(.L_19 - .L_18)
	.align		4
.L_18:
        /*0070*/ 	.word	index@(.nv.constant0._Z23matrix_transpose_kernelPKfPfii)
        /*0074*/ 	.short	0x0380
        /*0076*/ 	.short	0x0018


	//----- nvinfo : EIATTR_SW_WAR
	.align		4
.L_19:
        /*0078*/ 	.byte	0x04, 0x36
        /*007a*/ 	.short	(.L_21 - .L_20)
.L_20:
        /*007c*/ 	.word	0x00000008
.L_21:


//--------------------- .nv.callgraph             --------------------------
	.section	.nv.callgraph,"",@"SHT_CUDA_CALLGRAPH"
	.align	4
	.sectionentsize	8
	.align		4
        /*0000*/ 	.word	0x00000000
	.align		4
        /*0004*/ 	.word	0xffffffff
	.align		4
        /*0008*/ 	.word	0x00000000
	.align		4
        /*000c*/ 	.word	0xfffffffe
	.align		4
        /*0010*/ 	.word	0x00000000
	.align		4
        /*0014*/ 	.word	0xfffffffd
	.align		4
        /*0018*/ 	.word	0x00000000
	.align		4
        /*001c*/ 	.word	0xfffffffc


//--------------------- .text._Z23matrix_transpose_kernelPKfPfii --------------------------
	.section	.text._Z23matrix_transpose_kernelPKfPfii,"ax",@progbits
	.align	128
        .global         _Z23matrix_transpose_kernelPKfPfii
        .type           _Z23matrix_transpose_kernelPKfPfii,@function
        .size           _Z23matrix_transpose_kernelPKfPfii,(.L_x_1 - _Z23matrix_transpose_kernelPKfPfii)
        .other          _Z23matrix_transpose_kernelPKfPfii,@"STO_CUDA_ENTRY STV_DEFAULT"
_Z23matrix_transpose_kernelPKfPfii:
.text._Z23matrix_transpose_kernelPKfPfii:
[----:B------:R-:W-:Y:S01]  /*0000*/  LDC R1, c[0x0][0x37c] ;  /* 0x0000df00ff017b82 */ /* 0x000fe20000000800 */
[----:B------:R-:W0:Y:S01]  /*0010*/  S2R R8, SR_TID.Y ;  /* 0x0000000000087919 */ /* 0x000e220000002200 */
[----:B------:R-:W1:Y:S01]  /*0020*/  LDCU.64 UR6, c[0x0][0x390] ;  /* 0x00007200ff0677ac */ /* 0x000e620008000a00 */
[----:B------:R-:W0:Y:S01]  /*0030*/  S2R R9, SR_CTAID.Y ;  /* 0x0000000000097919 */ /* 0x000e220000002600 */
[----:B------:R-:W2:Y:S01]  /*0040*/  LDCU.64 UR4, c[0x0][0x358] ;  /* 0x00006b00ff0477ac */ /* 0x000ea20008000a00 */
[----:B------:R-:W3:Y:S01]  /*0050*/  S2R R7, SR_CTAID.X ;  /* 0x0000000000077919 */ /* 0x000ee20000002500 */
[----:B------:R-:W3:Y:S01]  /*0060*/  S2R R6, SR_TID.X ;  /* 0x0000000000067919 */ /* 0x000ee20000002100 */
[----:B0-----:R-:W-:-:S05]  /*0070*/  IMAD R5, R9, 0x10, R8 ;  /* 0x0000001009057824 */ /* 0x001fca00078e0208 */
[----:B-1----:R-:W-:Y:S01]  /*0080*/  ISETP.GE.AND P0, PT, R5, UR6, PT ;  /* 0x0000000605007c0c */ /* 0x002fe2000bf06270 */
[----:B---3--:R-:W-:-:S05]  /*0090*/  IMAD R0, R7, 0x10, R6 ;  /* 0x0000001007007824 */ /* 0x008fca00078e0206 */
[----:B------:R-:W-:-:S13]  /*00a0*/  ISETP.GE.OR P0, PT, R0, UR7, P0 ;  /* 0x0000000700007c0c */ /* 0x000fda0008706670 */
[----:B------:R-:W0:Y:S01]  /*00b0*/  @!P0 LDC.64 R2, c[0x0][0x380] ;  /* 0x0000e000ff028b82 */ /* 0x000e220000000a00 */
[----:B------:R-:W-:-:S04]  /*00c0*/  @!P0 IMAD R5, R5, UR7, R0 ;  /* 0x0000000705058c24 */ /* 0x000fc8000f8e0200 */
[----:B0-----:R-:W-:-:S06]  /*00d0*/  @!P0 IMAD.WIDE R2, R5, 0x4, R2 ;  /* 0x0000000405028825 */ /* 0x001fcc00078e0202 */
[----:B--2---:R-:W2:Y:S01]  /*00e0*/  @!P0 LDG.E R2, desc[UR4][R2.64] ;  /* 0x0000000402028981 */ /* 0x004ea2000c1e1900 */
[----:B------:R-:W-:Y:S01]  /*00f0*/  @!P0 MOV R0, 0x400 ;  /* 0x0000040000008802 */ /* 0x000fe20000000f00 */
[----:B------:R-:W-:Y:S01]  /*0100*/  IMAD R4, R9, 0x10, R6 ;  /* 0x0000001009047824 */ /* 0x000fe200078e0206 */
[----:B------:R-:W-:Y:S01]  /*0110*/  LEA R7, R7, R8, 0x4 ;  /* 0x0000000807077211 */ /* 0x000fe200078e20ff */
[----:B------:R-:W0:Y:S03]  /*0120*/  @!P0 S2R R5, SR_CgaCtaId ;  /* 0x0000000000058919 */ /* 0x000e260000008800 */
[----:B------:R-:W-:-:S04]  /*0130*/  ISETP.GE.AND P1, PT, R7, UR7, PT ;  /* 0x0000000707007c0c */ /* 0x000fc8000bf26270 */
[----:B------:R-:W-:Y:S02]  /*0140*/  ISETP.GE.OR P1, PT, R4, UR6, P1 ;  /* 0x0000000604007c0c */ /* 0x000fe40008f26670 */
[----:B0-----:R-:W-:-:S05]  /*0150*/  @!P0 LEA R0, R5, R0, 0x18 ;  /* 0x0000000005008211 */ /* 0x001fca00078ec0ff */
[----:B------:R-:W-:-:S05]  /*0160*/  @!P0 IMAD R0, R8, 0x44, R0 ;  /* 0x0000004408008824 */ /* 0x000fca00078e0200 */
[----:B------:R-:W-:-:S05]  /*0170*/  @!P0 LEA R5, R6, R0, 0x2 ;  /* 0x0000000006058211 */ /* 0x000fca00078e10ff */
[----:B--2---:R0:W-:Y:S01]  /*0180*/  @!P0 STS [R5], R2 ;  /* 0x0000000205008388 */ /* 0x0041e20000000800 */
[----:B------:R-:W-:Y:S06]  /*0190*/  BAR.SYNC.DEFER_BLOCKING 0x0 ;  /* 0x0000000000007b1d */ /* 0x000fec0000010000 */
[----:B------:R-:W-:Y:S05]  /*01a0*/  @P1 EXIT ;  /* 0x000000000000194d */ /* 0x000fea0003800000 */
[----:B------:R-:W1:Y:S01]  /*01b0*/  S2R R3, SR_CgaCtaId ;  /* 0x0000000000037919 */ /* 0x000e620000008800 */
[----:B------:R-:W-:Y:S01]  /*01c0*/  MOV R0, 0x400 ;  /* 0x0000040000007802 */ /* 0x000fe20000000f00 */
[----:B------:R-:W-:-:S03]  /*01d0*/  IMAD R7, R7, UR6, R4 ;  /* 0x0000000607077c24 */ /* 0x000fc6000f8e0204 */
[----:B-1----:R-:W-:-:S05]  /*01e0*/  LEA R3, R3, R0, 0x18 ;  /* 0x0000000003037211 */ /* 0x002fca00078ec0ff */
[----:B------:R-:W-:Y:S02]  /*01f0*/  IMAD R0, R6, 0x44, R3 ;  /* 0x0000004406007824 */ /* 0x000fe400078e0203 */
[----:B0-----:R-:W0:Y:S02]  /*0200*/  LDC.64 R2, c[0x0][0x388] ;  /* 0x0000e200ff027b82 */ /* 0x001e240000000a00 */
[----:B------:R-:W-:-:S05]  /*0210*/  IMAD R0, R8, 0x4, R0 ;  /* 0x0000000408007824 */ /* 0x000fca00078e0200 */
[----:B------:R-:W1:Y:S01]  /*0220*/  LDS R5, [R0] ;  /* 0x0000000000057984 */ /* 0x000e620000000800 */
[----:B0-----:R-:W-:-:S05]  /*0230*/  IMAD.WIDE R2, R7, 0x4, R2 ;  /* 0x0000000407027825 */ /* 0x001fca00078e0202 */
[----:B-1----:R-:W-:Y:S01]  /*0240*/  STG.E desc[UR4][R2.64], R5 ;  /* 0x0000000502007986 */ /* 0x002fe2000c101904 */
[----:B------:R-:W-:Y:S05]  /*0250*/  EXIT ;  /* 0x000000000000794d */ /* 0x000fea0003800000 */
.L_x_0:
[----:B------:R-:W-:-:S00]  /*0260*/  BRA `(.L_x_0) ;  /* 0xfffffffc00fc7947 */ /* 0x000fc0000383ffff */
[----:B------:R-:W-:-:S00]  /*0270*/  NOP ;  /* 0x0000000000007918 */ /* 0x000fc00000000000 */
        /* <DEDUP_REMOVED lines=8> */
.L_x_1:


//--------------------- .nv.shared._Z23matrix_transpose_kernelPKfPfii --------------------------
	.section	.nv.shared._Z23matrix_transpose_kernelPKfPfii,"aw",@nobits
	.sectionflags	@""
	.align	4
.nv.shared._Z23matrix_transpose_kernelPKfPfii:
	.zero		2112


//--------------------- .nv.shared.reserved.0     --------------------------
	.section	.nv.shared.reserved.0,"aw",@nobits
	.weak		__nv_reservedSMEM_offset_0_alias
	.size		__nv_reservedSMEM_offset_0_alias, 0, 64
	.other		__nv_reservedSMEM_offset_0_alias,@"STO_CUDA_RESERVED_SHARED STV_DEFAULT"
__nv_reservedSMEM_offset_0_alias:
	.zero		0
	.zero		64


//--------------------- .nv.constant0._Z23matrix_transpose_kernelPKfPfii --------------------------
	.section	.nv.constant0._Z23matrix_transpose_kernelPKfPfii,"a",@progbits
	.sectionflags	@""
	.align	4
.nv.constant0._Z23matrix_transpose_kernelPKfPfii:
	.zero		920


//--------------------- SYMBOLS --------------------------

	.type		.nv.reservedSmem.offset0,@object
	.size		.nv.reservedSmem.offset0,0x4
	.type		.nv.reservedSmem.cap,@object
	.size		.nv.reservedSmem.cap,0x4
